	.headerflags	@"EF_CUDA_TEXMODE_UNIFIED EF_CUDA_64BIT_ADDRESS EF_CUDA_ACCELERATORS EF_CUDA_SM90 EF_CUDA_VIRTUAL_SM(EF_CUDA_SM90)"
	.elftype	@"ET_EXEC"


//--------------------- .nv.info                  --------------------------
	.section	.nv.info,"",@"SHT_CUDA_INFO"
	.align	4


	//----- nvinfo : EIATTR_REGCOUNT
	.align		4
        /*0000*/ 	.byte	0x04, 0x2f
        /*0002*/ 	.short	(.L_1 - .L_0)
	.align		4
.L_0:
        /*0004*/ 	.word	index@(triton_per_fused_mean_0)
        /*0008*/ 	.word	0x0000000e


	//----- nvinfo : EIATTR_MIN_STACK_SIZE
	.align		4
.L_1:
        /*000c*/ 	.byte	0x04, 0x12
        /*000e*/ 	.short	(.L_3 - .L_2)
	.align		4
.L_2:
        /*0010*/ 	.word	index@(triton_per_fused_mean_0)
        /*0014*/ 	.word	0x00000000


	//----- nvinfo : EIATTR_FRAME_SIZE
	.align		4
.L_3:
        /*0018*/ 	.byte	0x04, 0x11
        /*001a*/ 	.short	(.L_5 - .L_4)
	.align		4
.L_4:
        /*001c*/ 	.word	index@(triton_per_fused_mean_0)
        /*0020*/ 	.word	0x00000000


	//----- nvinfo : EIATTR_MIN_STACK_SIZE
	.align		4
.L_5:
        /*0024*/ 	.byte	0x04, 0x12
        /*0026*/ 	.short	(.L_7 - .L_6)
	.align		4
.L_6:
        /*0028*/ 	.word	index@(triton_per_fused_mean_0)
        /*002c*/ 	.word	0x00000000
.L_7:


//--------------------- .nv.info.triton_per_fused_mean_0 --------------------------
	.section	.nv.info.triton_per_fused_mean_0,"",@"SHT_CUDA_INFO"
	.sectionflags	@""
	.align	4


	//----- nvinfo : EIATTR_CUDA_API_VERSION
	.align		4
        /*0000*/ 	.byte	0x04, 0x37
        /*0002*/ 	.short	(.L_9 - .L_8)
.L_8:
        /*0004*/ 	.word	0x0000007c


	//----- nvinfo : EIATTR_KPARAM_INFO
	.align		4
.L_9:
        /*0008*/ 	.byte	0x04, 0x17
        /*000a*/ 	.short	(.L_11 - .L_10)
.L_10:
        /*000c*/ 	.word	0x00000000
        /*0010*/ 	.short	0x0003
        /*0012*/ 	.short	0x0014
        /*0014*/ 	.byte	0x00, 0xf0, 0x11, 0x00


	//----- nvinfo : EIATTR_KPARAM_INFO
	.align		4
.L_11:
        /*0018*/ 	.byte	0x04, 0x17
        /*001a*/ 	.short	(.L_13 - .L_12)
.L_12:
        /*001c*/ 	.word	0x00000000
        /*0020*/ 	.short	0x0002
        /*0022*/ 	.short	0x0010
        /*0024*/ 	.byte	0x00, 0xf0, 0x11, 0x00


	//----- nvinfo : EIATTR_KPARAM_INFO
	.align		4
.L_13:
        /*0028*/ 	.byte	0x04, 0x17
        /*002a*/ 	.short	(.L_15 - .L_14)
.L_14:
        /*002c*/ 	.word	0x00000000
        /*0030*/ 	.short	0x0001
        /*0032*/ 	.short	0x0008
        /*0034*/ 	.byte	0x00, 0xf4, 0x21, 0x00


	//----- nvinfo : EIATTR_KPARAM_INFO
	.align		4
.L_15:
        /*0038*/ 	.byte	0x04, 0x17
        /*003a*/ 	.short	(.L_17 - .L_16)
.L_16:
        /*003c*/ 	.word	0x00000000
        /*0040*/ 	.short	0x0000
        /*0042*/ 	.short	0x0000
        /*0044*/ 	.byte	0x00, 0xf4, 0x21, 0x00


	//----- nvinfo : EIATTR_SPARSE_MMA_MASK
	.align		4
.L_17:
        /*0048*/ 	.byte	0x03, 0x50
        /*004a*/ 	.short	0x0000


	//----- nvinfo : EIATTR_MAXREG_COUNT
	.align		4
        /*004c*/ 	.byte	0x03, 0x1b
        /*004e*/ 	.short	0x00ff


	//----- nvinfo : EIATTR_COOP_GROUP_MASK_REGIDS
	.align		4
        /*0050*/ 	.byte	0x04, 0x29
        /*0052*/ 	.short	(.L_19 - .L_18)


	//   ....[0]....
.L_18:
        /*0054*/ 	.word	0xffffffff


	//   ....[1]....
        /*0058*/ 	.word	0xffffffff


	//----- nvinfo : EIATTR_COOP_GROUP_INSTR_OFFSETS
	.align		4
.L_19:
        /*005c*/ 	.byte	0x04, 0x28
        /*005e*/ 	.short	(.L_21 - .L_20)


	//   ....[0]....
.L_20:
        /*0060*/ 	.word	0x00000210


	//   ....[1]....
        /*0064*/ 	.word	0x00000240


	//----- nvinfo : EIATTR_EXIT_INSTR_OFFSETS
	.align		4
.L_21:
        /*0068*/ 	.byte	0x04, 0x1c
        /*006a*/ 	.short	(.L_23 - .L_22)


	//   ....[0]....
.L_22:
        /*006c*/ 	.word	0x000002c0


	//   ....[1]....
        /*0070*/ 	.word	0x000002f0


	//----- nvinfo : EIATTR_REQNTID
	.align		4
.L_23:
        /*0074*/ 	.byte	0x04, 0x10
        /*0076*/ 	.short	(.L_25 - .L_24)
.L_24:
        /*0078*/ 	.word	0x00000080
        /*007c*/ 	.word	0x00000001
        /*0080*/ 	.word	0x00000001


	//----- nvinfo : EIATTR_CBANK_PARAM_SIZE
	.align		4
.L_25:
        /*0084*/ 	.byte	0x03, 0x19
        /*0086*/ 	.short	0x0018


	//----- nvinfo : EIATTR_PARAM_CBANK
	.align		4
        /*0088*/ 	.byte	0x04, 0x0a
        /*008a*/ 	.short	(.L_27 - .L_26)
	.align		4
.L_26:
        /*008c*/ 	.word	index@(.nv.constant0.triton_per_fused_mean_0)
        /*0090*/ 	.short	0x0210
        /*0092*/ 	.short	0x0018


	//----- nvinfo : EIATTR_SW_WAR
	.align		4
.L_27:
        /*0094*/ 	.byte	0x04, 0x36
        /*0096*/ 	.short	(.L_29 - .L_28)
.L_28:
        /*0098*/ 	.word	0x00000008
.L_29:


//--------------------- .nv.callgraph             --------------------------
	.section	.nv.callgraph,"",@"SHT_CUDA_CALLGRAPH"
	.align	4
	.sectionentsize	8
	.align		4
        /*0000*/ 	.word	0x00000000
	.align		4
        /*0004*/ 	.word	0xffffffff
	.align		4
        /*0008*/ 	.word	0x00000000
	.align		4
        /*000c*/ 	.word	0xfffffffe
	.align		4
        /*0010*/ 	.word	0x00000000
	.align		4
        /*0014*/ 	.word	0xfffffffd
	.align		4
        /*0018*/ 	.word	0x00000000
	.align		4
        /*001c*/ 	.word	0xfffffffc


//--------------------- .text.triton_per_fused_mean_0 --------------------------
	.section	.text.triton_per_fused_mean_0,"ax",@progbits
	.sectionflags	@"SHF_BARRIERS=1"
	.align	128
        .global         triton_per_fused_mean_0
        .type           triton_per_fused_mean_0,@function
        .size           triton_per_fused_mean_0,(.L_x_1 - triton_per_fused_mean_0)
        .other          triton_per_fused_mean_0,@"STO_CUDA_ENTRY STV_DEFAULT"
triton_per_fused_mean_0:
.text.triton_per_fused_mean_0:
[----:B------:R-:W0:Y:S02]  /*0000*/  LDC R1, c[0x0][0x28] ;  /* 0x00000a00ff017b82 */ /* 0x000e240000000800 */
[----:B------:R-:W1:Y:S01]  /*0010*/  S2R R3, SR_TID.X ;  /* 0x0000000000037919 */ /* 0x000e620000002100 */
[----:B------:R-:W2:Y:S01]  /*0020*/  LDC.64 R8, c[0x0][0x218] ;  /* 0x00008600ff087b82 */ /* 0x000ea20000000a00 */
[----:B------:R-:W-:Y:S01]  /*0030*/  CS2R R6, SRZ ;  /* 0x0000000000067805 */ /* 0x000fe2000001ff00 */
[----:B------:R-:W-:Y:S01]  /*0040*/  ULDC.64 UR6, c[0x0][0x208] ;  /* 0x0000820000067ab9 */ /* 0x000fe20000000a00 */
[----:B------:R-:W3:Y:S01]  /*0050*/  S2R R0, SR_CTAID.X ;  /* 0x0000000000007919 */ /* 0x000ee20000002500 */
[----:B-1----:R-:W-:Y:S01]  /*0060*/  SHF.R.U32.HI R11, RZ, 0x2, R3 ;  /* 0x00000002ff0b7819 */ /* 0x002fe20000011603 */
[----:B------:R-:W-:Y:S02]  /*0070*/  IMAD.SHL.U32 R4, R3, 0x4, RZ ;  /* 0x0000000403047824 */ /* 0x000fe400078e00ff */
[----:B---3--:R-:W-:Y:S01]  /*0080*/  IMAD.SHL.U32 R0, R0, 0x20, RZ ;  /* 0x0000002000007824 */ /* 0x008fe200078e00ff */
[----:B------:R-:W-:Y:S02]  /*0090*/  SGXT.U32 R11, R11, 0x5 ;  /* 0x000000050b0b781a */ /* 0x000fe40000000000 */
[----:B------:R-:W-:-:S02]  /*00a0*/  LOP3.LUT R5, R4, 0xc, RZ, 0xc0, !PT ;  /* 0x0000000c04057812 */ /* 0x000fc400078ec0ff */
[----:B------:R-:W-:-:S04]  /*00b0*/  LOP3.LUT R2, R0, R11, RZ, 0xfc, !PT ;  /* 0x0000000b00027212 */ /* 0x000fc800078efcff */
[C---:B------:R-:W-:Y:S01]  /*00c0*/  ISETP.GE.AND P0, PT, R2.reuse, 0x100, PT ;  /* 0x000001000200780c */ /* 0x040fe20003f06270 */
[----:B------:R-:W-:-:S04]  /*00d0*/  IMAD R5, R2, 0x10, R5 ;  /* 0x0000001002057824 */ /* 0x000fc800078e0205 */
[----:B--2---:R-:W-:Y:S01]  /*00e0*/  IMAD.WIDE R8, R5, 0x4, R8 ;  /* 0x0000000405087825 */ /* 0x004fe200078e0208 */
[----:B------:R-:W-:-:S07]  /*00f0*/  CS2R R4, SRZ ;  /* 0x0000000000047805 */ /* 0x000fce000001ff00 */
[----:B------:R1:W2:Y:S01]  /*0100*/  @!P0 LDG.E.128 R4, desc[UR6][R8.64] ;  /* 0x0000000608048981 */ /* 0x0002a2000c1e1d00 */
[----:B------:R-:W3:Y:S01]  /*0110*/  S2UR UR5, SR_CgaCtaId ;  /* 0x00000000000579c3 */ /* 0x000ee20000008800 */
[----:B------:R-:W-:Y:S01]  /*0120*/  UMOV UR4, 0x400 ;  /* 0x0000040000047882 */ /* 0x000fe20000000000 */
[----:B------:R-:W-:Y:S01]  /*0130*/  LOP3.LUT R2, R3, 0x1f, RZ, 0xc0, !PT ;  /* 0x0000001f03027812 */ /* 0x000fe200078ec0ff */
[----:B---3--:R-:W-:-:S06]  /*0140*/  UPRMT UR4, UR5, 0x654, UR4 ;  /* 0x0000065405047896 */ /* 0x008fcc0008000004 */
[----:B------:R-:W-:Y:S02]  /*0150*/  LEA R11, R11, UR4, 0x2 ;  /* 0x000000040b0b7c11 */ /* 0x000fe4000f8e10ff */
[----:B-1----:R-:W-:Y:S02]  /*0160*/  LEA R9, R2, UR4, 0x2 ;  /* 0x0000000402097c11 */ /* 0x002fe4000f8e10ff */
[----:B--2---:R-:W-:Y:S02]  /*0170*/  SEL R4, R4, RZ, !P0 ;  /* 0x000000ff04047207 */ /* 0x004fe40004000000 */
[----:B------:R-:W-:Y:S02]  /*0180*/  SEL R5, R5, RZ, !P0 ;  /* 0x000000ff05057207 */ /* 0x000fe40004000000 */
[----:B------:R-:W-:Y:S02]  /*0190*/  SEL R6, R6, RZ, !P0 ;  /* 0x000000ff06067207 */ /* 0x000fe40004000000 */
[----:B------:R-:W-:Y:S01]  /*01a0*/  SEL R7, R7, RZ, !P0 ;  /* 0x000000ff07077207 */ /* 0x000fe20004000000 */
[----:B------:R-:W-:-:S04]  /*01b0*/  FADD R5, R4, R5 ;  /* 0x0000000504057221 */ /* 0x000fc80000000000 */
[----:B------:R-:W-:-:S04]  /*01c0*/  FADD R6, R6, R5 ;  /* 0x0000000506067221 */ /* 0x000fc80000000000 */
[----:B------:R-:W-:-:S05]  /*01d0*/  FADD R6, R7, R6 ;  /* 0x0000000607067221 */ /* 0x000fca0000000000 */
[----:B------:R-:W-:Y:S02]  /*01e0*/  FSEL R6, R6, RZ, !P0 ;  /* 0x000000ff06067208 */ /* 0x000fe40004000000 */
[----:B------:R-:W-:Y:S02]  /*01f0*/  LOP3.LUT P0, RZ, R3, 0x60, RZ, 0xc0, !PT ;  /* 0x0000006003ff7812 */ /* 0x000fe4000780c0ff */
[----:B------:R-:W-:Y:S01]  /*0200*/  LOP3.LUT R3, R0, 0x1f, R3, 0xf8, !PT ;  /* 0x0000001f00037812 */ /* 0x000fe200078ef803 */
[----:B------:R-:W1:Y:S03]  /*0210*/  SHFL.BFLY PT, R5, R6, 0x2, 0x1f ;  /* 0x0c401f0006057f89 */ /* 0x000e6600000e0000 */
[----:B------:R-:W-:Y:S01]  /*0220*/  ISETP.LT.AND P0, PT, R3, 0x100, !P0 ;  /* 0x000001000300780c */ /* 0x000fe20004701270 */
[----:B-1----:R-:W-:-:S05]  /*0230*/  FADD R7, R6, R5 ;  /* 0x0000000506077221 */ /* 0x002fca0000000000 */
[----:B------:R-:W1:Y:S02]  /*0240*/  SHFL.BFLY PT, R4, R7, 0x1, 0x1f ;  /* 0x0c201f0007047f89 */ /* 0x000e6400000e0000 */
[----:B-1----:R-:W-:Y:S02]  /*0250*/  FADD R8, R7, R4 ;  /* 0x0000000407087221 */ /* 0x002fe40000000000 */
[----:B------:R-:W1:Y:S03]  /*0260*/  LDC.64 R4, c[0x0][0x210] ;  /* 0x00008400ff047b82 */ /* 0x000e660000000a00 */
[----:B------:R2:W-:Y:S05]  /*0270*/  STS [R11], R8 ;  /* 0x000000080b007388 */ /* 0x0005ea0000000800 */
[----:B------:R-:W-:Y:S01]  /*0280*/  BAR.SYNC.DEFER_BLOCKING 0x0 ;  /* 0x0000000000007b1d */ /* 0x000fe20000010000 */
[----:B-1----:R-:W-:-:S05]  /*0290*/  IMAD.WIDE R2, R3, 0x4, R4 ;  /* 0x0000000403027825 */ /* 0x002fca00078e0204 */
[----:B------:R-:W1:Y:S02]  /*02a0*/  LDS R9, [R9] ;  /* 0x0000000009097984 */ /* 0x000e640000000800 */
[----:B------:R-:W-:Y:S06]  /*02b0*/  BAR.SYNC.DEFER_BLOCKING 0x0 ;  /* 0x0000000000007b1d */ /* 0x000fec0000010000 */
[----:B--2---:R-:W-:Y:S05]  /*02c0*/  @!P0 EXIT ;  /* 0x000000000000894d */ /* 0x004fea0003800000 */
[----:B-1----:R-:W-:-:S05]  /*02d0*/  FMUL R9, R9, 0.0625 ;  /* 0x3d80000009097820 */ /* 0x002fca0000400000 */
[----:B------:R-:W-:Y:S01]  /*02e0*/  STG.E desc[UR6][R2.64], R9 ;  /* 0x0000000902007986 */ /* 0x000fe2000c101906 */
[----:B------:R-:W-:Y:S05]  /*02f0*/  EXIT ;  /* 0x000000000000794d */ /* 0x000fea0003800000 */
.L_x_0:
[----:B------:R-:W-:-:S00]  /*0300*/  BRA `(.L_x_0) ;  /* 0xfffffffc00fc7947 */ /* 0x000fc0000383ffff */
[----:B------:R-:W-:-:S00]  /*0310*/  NOP ;  /* 0x0000000000007918 */ /* 0x000fc00000000000 */
        /* <DEDUP_REMOVED lines=14> */
.L_x_1:


//--------------------- .nv.shared.triton_per_fused_mean_0 --------------------------
	.section	.nv.shared.triton_per_fused_mean_0,"aw",@nobits
	.sectionflags	@""
	.align	16
	.zero		1024


//--------------------- .nv.constant0.triton_per_fused_mean_0 --------------------------
	.section	.nv.constant0.triton_per_fused_mean_0,"a",@progbits
	.sectionflags	@""
	.align	4
.nv.constant0.triton_per_fused_mean_0:
	.zero		552
